	.headerflags	@"EF_CUDA_TEXMODE_UNIFIED EF_CUDA_64BIT_ADDRESS EF_CUDA_ACCELERATORS EF_CUDA_SM90 EF_CUDA_VIRTUAL_SM(EF_CUDA_SM90)"
	.elftype	@"ET_EXEC"


//--------------------- .nv.info                  --------------------------
	.section	.nv.info,"",@"SHT_CUDA_INFO"
	.align	4


	//----- nvinfo : EIATTR_REGCOUNT
	.align		4
        /*0000*/ 	.byte	0x04, 0x2f
        /*0002*/ 	.short	(.L_1 - .L_0)
	.align		4
.L_0:
        /*0004*/ 	.word	index@(triton_poi_fused_clone_4)
        /*0008*/ 	.word	0x0000000c


	//----- nvinfo : EIATTR_MIN_STACK_SIZE
	.align		4
.L_1:
        /*000c*/ 	.byte	0x04, 0x12
        /*000e*/ 	.short	(.L_3 - .L_2)
	.align		4
.L_2:
        /*0010*/ 	.word	index@(triton_poi_fused_clone_4)
        /*0014*/ 	.word	0x00000000


	//----- nvinfo : EIATTR_FRAME_SIZE
	.align		4
.L_3:
        /*0018*/ 	.byte	0x04, 0x11
        /*001a*/ 	.short	(.L_5 - .L_4)
	.align		4
.L_4:
        /*001c*/ 	.word	index@(triton_poi_fused_clone_4)
        /*0020*/ 	.word	0x00000000


	//----- nvinfo : EIATTR_MIN_STACK_SIZE
	.align		4
.L_5:
        /*0024*/ 	.byte	0x04, 0x12
        /*0026*/ 	.short	(.L_7 - .L_6)
	.align		4
.L_6:
        /*0028*/ 	.word	index@(triton_poi_fused_clone_4)
        /*002c*/ 	.word	0x00000000
.L_7:


//--------------------- .nv.info.triton_poi_fused_clone_4 --------------------------
	.section	.nv.info.triton_poi_fused_clone_4,"",@"SHT_CUDA_INFO"
	.sectionflags	@""
	.align	4


	//----- nvinfo : EIATTR_CUDA_API_VERSION
	.align		4
        /*0000*/ 	.byte	0x04, 0x37
        /*0002*/ 	.short	(.L_9 - .L_8)
.L_8:
        /*0004*/ 	.word	0x0000007c


	//----- nvinfo : EIATTR_KPARAM_INFO
	.align		4
.L_9:
        /*0008*/ 	.byte	0x04, 0x17
        /*000a*/ 	.short	(.L_11 - .L_10)
.L_10:
        /*000c*/ 	.word	0x00000000
        /*0010*/ 	.short	0x0003
        /*0012*/ 	.short	0x0014
        /*0014*/ 	.byte	0x00, 0xf0, 0x11, 0x00


	//----- nvinfo : EIATTR_KPARAM_INFO
	.align		4
.L_11:
        /*0018*/ 	.byte	0x04, 0x17
        /*001a*/ 	.short	(.L_13 - .L_12)
.L_12:
        /*001c*/ 	.word	0x00000000
        /*0020*/ 	.short	0x0002
        /*0022*/ 	.short	0x0010
        /*0024*/ 	.byte	0x00, 0xf0, 0x11, 0x00


	//----- nvinfo : EIATTR_KPARAM_INFO
	.align		4
.L_13:
        /*0028*/ 	.byte	0x04, 0x17
        /*002a*/ 	.short	(.L_15 - .L_14)
.L_14:
        /*002c*/ 	.word	0x00000000
        /*0030*/ 	.short	0x0001
        /*0032*/ 	.short	0x0008
        /*0034*/ 	.byte	0x00, 0xf4, 0x21, 0x00


	//----- nvinfo : EIATTR_KPARAM_INFO
	.align		4
.L_15:
        /*0038*/ 	.byte	0x04, 0x17
        /*003a*/ 	.short	(.L_17 - .L_16)
.L_16:
        /*003c*/ 	.word	0x00000000
        /*0040*/ 	.short	0x0000
        /*0042*/ 	.short	0x0000
        /*0044*/ 	.byte	0x00, 0xf4, 0x21, 0x00


	//----- nvinfo : EIATTR_SPARSE_MMA_MASK
	.align		4
.L_17:
        /*0048*/ 	.byte	0x03, 0x50
        /*004a*/ 	.short	0x0000


	//----- nvinfo : EIATTR_MAXREG_COUNT
	.align		4
        /*004c*/ 	.byte	0x03, 0x1b
        /*004e*/ 	.short	0x00ff


	//----- nvinfo : EIATTR_EXIT_INSTR_OFFSETS
	.align		4
        /*0050*/ 	.byte	0x04, 0x1c
        /*0052*/ 	.short	(.L_19 - .L_18)


	//   ....[0]....
.L_18:
        /*0054*/ 	.word	0x00000170


	//   ....[1]....
        /*0058*/ 	.word	0x00000190


	//----- nvinfo : EIATTR_REQNTID
	.align		4
.L_19:
        /*005c*/ 	.byte	0x04, 0x10
        /*005e*/ 	.short	(.L_21 - .L_20)
.L_20:
        /*0060*/ 	.word	0x00000020
        /*0064*/ 	.word	0x00000001
        /*0068*/ 	.word	0x00000001


	//----- nvinfo : EIATTR_CBANK_PARAM_SIZE
	.align		4
.L_21:
        /*006c*/ 	.byte	0x03, 0x19
        /*006e*/ 	.short	0x0018


	//----- nvinfo : EIATTR_PARAM_CBANK
	.align		4
        /*0070*/ 	.byte	0x04, 0x0a
        /*0072*/ 	.short	(.L_23 - .L_22)
	.align		4
.L_22:
        /*0074*/ 	.word	index@(.nv.constant0.triton_poi_fused_clone_4)
        /*0078*/ 	.short	0x0210
        /*007a*/ 	.short	0x0018


	//----- nvinfo : EIATTR_SW_WAR
	.align		4
.L_23:
        /*007c*/ 	.byte	0x04, 0x36
        /*007e*/ 	.short	(.L_25 - .L_24)
.L_24:
        /*0080*/ 	.word	0x00000008
.L_25:


//--------------------- .nv.callgraph             --------------------------
	.section	.nv.callgraph,"",@"SHT_CUDA_CALLGRAPH"
	.align	4
	.sectionentsize	8
	.align		4
        /*0000*/ 	.word	0x00000000
	.align		4
        /*0004*/ 	.word	0xffffffff
	.align		4
        /*0008*/ 	.word	0x00000000
	.align		4
        /*000c*/ 	.word	0xfffffffe
	.align		4
        /*0010*/ 	.word	0x00000000
	.align		4
        /*0014*/ 	.word	0xfffffffd
	.align		4
        /*0018*/ 	.word	0x00000000
	.align		4
        /*001c*/ 	.word	0xfffffffc


//--------------------- .text.triton_poi_fused_clone_4 --------------------------
	.section	.text.triton_poi_fused_clone_4,"ax",@progbits
	.align	128
        .global         triton_poi_fused_clone_4
        .type           triton_poi_fused_clone_4,@function
        .size           triton_poi_fused_clone_4,(.L_x_1 - triton_poi_fused_clone_4)
        .other          triton_poi_fused_clone_4,@"STO_CUDA_ENTRY STV_DEFAULT"
triton_poi_fused_clone_4:
.text.triton_poi_fused_clone_4:
[----:B------:R-:W0:Y:S02]  /*0000*/  LDC R1, c[0x0][0x28] ;  /* 0x00000a00ff017b82 */ /* 0x000e240000000800 */
[----:B------:R-:W1:Y:S01]  /*0010*/  S2R R8, SR_TID.X ;  /* 0x0000000000087919 */ /* 0x000e620000002100 */
[----:B------:R-:W2:Y:S01]  /*0020*/  S2UR UR4, SR_CTAID.Y ;  /* 0x00000000000479c3 */ /* 0x000ea20000002600 */
[----:B------:R-:W-:Y:S01]  /*0030*/  IMAD.MOV.U32 R9, RZ, RZ, RZ ;  /* 0x000000ffff097224 */ /* 0x000fe200078e00ff */
[----:B------:R-:W3:Y:S06]  /*0040*/  S2R R7, SR_CTAID.X ;  /* 0x0000000000077919 */ /* 0x000eec0000002500 */
[----:B------:R-:W4:Y:S01]  /*0050*/  LDC.64 R2, c[0x0][0x210] ;  /* 0x00008400ff027b82 */ /* 0x000f220000000a00 */
[----:B--2---:R-:W-:Y:S01]  /*0060*/  USHF.L.U32 UR4, UR4, 0x2, URZ ;  /* 0x0000000204047899 */ /* 0x004fe2000800063f */
[----:B-1----:R-:W-:-:S02]  /*0070*/  SHF.R.U32.HI R4, RZ, 0x2, R8 ;  /* 0x00000002ff047819 */ /* 0x002fc40000011608 */
[----:B------:R-:W-:Y:S02]  /*0080*/  LOP3.LUT R0, R8, 0x3, RZ, 0xc0, !PT ;  /* 0x0000000308007812 */ /* 0x000fe400078ec0ff */
[----:B------:R-:W-:-:S03]  /*0090*/  SGXT.U32 R4, R4, 0x2 ;  /* 0x000000020404781a */ /* 0x000fc60000000000 */
[----:B---3--:R-:W-:Y:S01]  /*00a0*/  IMAD R7, R7, 0x4, R0 ;  /* 0x0000000407077824 */ /* 0x008fe200078e0200 */
[----:B------:R-:W-:Y:S01]  /*00b0*/  LOP3.LUT R0, R4, UR4, RZ, 0xfc, !PT ;  /* 0x0000000404007c12 */ /* 0x000fe2000f8efcff */
[----:B------:R-:W-:-:S03]  /*00c0*/  ULDC.64 UR4, c[0x0][0x208] ;  /* 0x0000820000047ab9 */ /* 0x000fc60000000a00 */
[----:B------:R-:W-:Y:S01]  /*00d0*/  VIMNMX R6, R0, R7, !PT ;  /* 0x0000000700067248 */ /* 0x000fe20007fe0100 */
[----:B------:R-:W-:-:S03]  /*00e0*/  IMAD R5, R7, 0x4, R0 ;  /* 0x0000000407057824 */ /* 0x000fc600078e0200 */
[----:B------:R-:W-:Y:S01]  /*00f0*/  ISETP.GE.AND P0, PT, R6, 0x4, PT ;  /* 0x000000040600780c */ /* 0x000fe20003f06270 */
[----:B----4-:R-:W-:Y:S02]  /*0100*/  IMAD.WIDE R2, R5, 0x4, R2 ;  /* 0x0000000405027825 */ /* 0x010fe400078e0202 */
[----:B------:R-:W1:Y:S10]  /*0110*/  LDC.64 R4, c[0x0][0x218] ;  /* 0x00008600ff047b82 */ /* 0x000e740000000a00 */
[----:B------:R2:W5:Y:S01]  /*0120*/  @!P0 LDG.E R9, desc[UR4][R2.64] ;  /* 0x0000000402098981 */ /* 0x000562000c1e1900 */
[----:B------:R-:W-:Y:S01]  /*0130*/  LOP3.LUT P0, RZ, R8, 0x10, RZ, 0xc0, !PT ;  /* 0x0000001008ff7812 */ /* 0x000fe2000780c0ff */
[----:B------:R-:W-:-:S03]  /*0140*/  IMAD R7, R0, 0x4, R7 ;  /* 0x0000000400077824 */ /* 0x000fc600078e0207 */
[----:B------:R-:W-:Y:S01]  /*0150*/  ISETP.LT.AND P0, PT, R6, 0x4, !P0 ;  /* 0x000000040600780c */ /* 0x000fe20004701270 */
[----:B-1----:R-:W-:-:S12]  /*0160*/  IMAD.WIDE R4, R7, 0x4, R4 ;  /* 0x0000000407047825 */ /* 0x002fd800078e0204 */
[----:B--2---:R-:W-:Y:S05]  /*0170*/  @!P0 EXIT ;  /* 0x000000000000894d */ /* 0x004fea0003800000 */
[----:B-----5:R-:W-:Y:S01]  /*0180*/  STG.E desc[UR4][R4.64], R9 ;  /* 0x0000000904007986 */ /* 0x020fe2000c101904 */
[----:B------:R-:W-:Y:S05]  /*0190*/  EXIT ;  /* 0x000000000000794d */ /* 0x000fea0003800000 */
.L_x_0:
[----:B------:R-:W-:-:S00]  /*01a0*/  BRA `(.L_x_0) ;  /* 0xfffffffc00fc7947 */ /* 0x000fc0000383ffff */
[----:B------:R-:W-:-:S00]  /*01b0*/  NOP ;  /* 0x0000000000007918 */ /* 0x000fc00000000000 */
        /* <DEDUP_REMOVED lines=12> */
.L_x_1:


//--------------------- .nv.constant0.triton_poi_fused_clone_4 --------------------------
	.section	.nv.constant0.triton_poi_fused_clone_4,"a",@progbits
	.sectionflags	@""
	.align	4
.nv.constant0.triton_poi_fused_clone_4:
	.zero		552
